//
// Generated by NVIDIA NVVM Compiler
//
// Compiler Build ID: CL-36424714
// Cuda compilation tools, release 13.0, V13.0.88
// Based on NVVM 20.0.0
//

.version 9.0
.target sm_100
.address_size 64

	// .globl	_ZN2pf7saxpy_KEifPfS0_

.visible .entry _ZN2pf7saxpy_KEifPfS0_(
	.param .u32 _ZN2pf7saxpy_KEifPfS0__param_0,
	.param .f32 _ZN2pf7saxpy_KEifPfS0__param_1,
	.param .u64 .ptr .align 1 _ZN2pf7saxpy_KEifPfS0__param_2,
	.param .u64 .ptr .align 1 _ZN2pf7saxpy_KEifPfS0__param_3
)
{
	.reg .pred 	%p<2>;
	.reg .b32 	%r<6>;
	.reg .b32 	%f<5>;
	.reg .b64 	%rd<8>;

	ld.param.u32 	%r2, [_ZN2pf7saxpy_KEifPfS0__param_0];
	ld.param.f32 	%f1, [_ZN2pf7saxpy_KEifPfS0__param_1];
	ld.param.u64 	%rd1, [_ZN2pf7saxpy_KEifPfS0__param_2];
	ld.param.u64 	%rd2, [_ZN2pf7saxpy_KEifPfS0__param_3];
	mov.u32 	%r3, %ctaid.x;
	mov.u32 	%r4, %ntid.x;
	mov.u32 	%r5, %tid.x;
	mad.lo.s32 	%r1, %r3, %r4, %r5;
	setp.ge.s32 	%p1, %r1, %r2;
	@%p1 bra 	$L__BB0_2;
	cvta.to.global.u64 	%rd3, %rd1;
	cvta.to.global.u64 	%rd4, %rd2;
	mul.wide.s32 	%rd5, %r1, 4;
	add.s64 	%rd6, %rd3, %rd5;
	ld.global.f32 	%f2, [%rd6];
	add.s64 	%rd7, %rd4, %rd5;
	ld.global.f32 	%f3, [%rd7];
	fma.rn.f32 	%f4, %f1, %f2, %f3;
	st.global.f32 	[%rd7], %f4;
$L__BB0_2:
	ret;

}


// ===== COMPILED SASS (sm_100) =====

	.target	sm_100

	.elftype	@"ET_EXEC"


//--------------------- .note.nv.tkinfo           --------------------------
	.section	.note.nv.tkinfo,"",@"SHT_NOTE"
	.sectionflags	@"SHF_NOTE_NV_TKINFO"
	.tkinfo
        /*0018*/ 	.word	0x00000002
        /*0030*/ 	.string	""
        /*0030*/ 	.string	"ptxas"
        /*0030*/ 	.string	"Cuda compilation tools, release 13.0, V13.0.88"
        /*0030*/ 	.string	"Build cuda_13.0.r13.0/compiler.36424714_0"
        /*0030*/ 	.string	"-arch sm_100 -m 64 "



//--------------------- .note.nv.cuinfo           --------------------------
	.section	.note.nv.cuinfo,"",@"SHT_NOTE"
	.sectionflags	@"SHF_NOTE_NV_CUINFO"
        /*0018*/ 	.short	0x0002
        /*001a*/ 	.short	0x0064
        /*001c*/ 	.short	0x0082
	.zero		2


//--------------------- .nv.info                  --------------------------
	.section	.nv.info,"",@"SHT_CUDA_INFO"
	.align	4


	//----- nvinfo : EIATTR_REGCOUNT
	.align		4
        /*0000*/ 	.byte	0x04, 0x2f
        /*0002*/ 	.short	(.L_1 - .L_0)
	.align		4
.L_0:
        /*0004*/ 	.word	index@(_ZN2pf7saxpy_KEifPfS0_)
        /*0008*/ 	.word	0x0000000a


	//----- nvinfo : EIATTR_FRAME_SIZE
	.align		4
.L_1:
        /*000c*/ 	.byte	0x04, 0x11
        /*000e*/ 	.short	(.L_3 - .L_2)
	.align		4
.L_2:
        /*0010*/ 	.word	index@(_ZN2pf7saxpy_KEifPfS0_)
        /*0014*/ 	.word	0x00000000


	//----- nvinfo : EIATTR_MIN_STACK_SIZE
	.align		4
.L_3:
        /*0018*/ 	.byte	0x04, 0x12
        /*001a*/ 	.short	(.L_5 - .L_4)
	.align		4
.L_4:
        /*001c*/ 	.word	index@(_ZN2pf7saxpy_KEifPfS0_)
        /*0020*/ 	.word	0x00000000
.L_5:


//--------------------- .nv.compat                --------------------------
	.section	.nv.compat,"",@"SHT_CUDA_COMPAT_INFO"
	.align	4
        /*0000*/ 	.byte	0x02, 0x09, 0x00, 0x00, 0x02, 0x02, 0x01, 0x00, 0x02, 0x05, 0x05, 0x00, 0x03, 0x07, 0x01, 0x01
        /*0010*/ 	.byte	0x02, 0x03, 0x00, 0x00, 0x02, 0x06, 0x01, 0x00, 0x04, 0x0b, 0x08, 0x00, 0x09, 0x00, 0x00, 0x00
        /*0020*/ 	.byte	0x00, 0x00, 0x00, 0x00


//--------------------- .nv.info._ZN2pf7saxpy_KEifPfS0_ --------------------------
	.section	.nv.info._ZN2pf7saxpy_KEifPfS0_,"",@"SHT_CUDA_INFO"
	.sectionflags	@""
	.align	4


	//----- nvinfo : EIATTR_CUDA_API_VERSION
	.align		4
        /*0000*/ 	.byte	0x04, 0x37
        /*0002*/ 	.short	(.L_7 - .L_6)
.L_6:
        /*0004*/ 	.word	0x00000082


	//----- nvinfo : EIATTR_KPARAM_INFO
	.align		4
.L_7:
        /*0008*/ 	.byte	0x04, 0x17
        /*000a*/ 	.short	(.L_9 - .L_8)
.L_8:
        /*000c*/ 	.word	0x00000000
        /*0010*/ 	.short	0x0003
        /*0012*/ 	.short	0x0010
        /*0014*/ 	.byte	0x00, 0xf5, 0x21, 0x00


	//----- nvinfo : EIATTR_KPARAM_INFO
	.align		4
.L_9:
        /*0018*/ 	.byte	0x04, 0x17
        /*001a*/ 	.short	(.L_11 - .L_10)
.L_10:
        /*001c*/ 	.word	0x00000000
        /*0020*/ 	.short	0x0002
        /*0022*/ 	.short	0x0008
        /*0024*/ 	.byte	0x00, 0xf5, 0x21, 0x00


	//----- nvinfo : EIATTR_KPARAM_INFO
	.align		4
.L_11:
        /*0028*/ 	.byte	0x04, 0x17
        /*002a*/ 	.short	(.L_13 - .L_12)
.L_12:
        /*002c*/ 	.word	0x00000000
        /*0030*/ 	.short	0x0001
        /*0032*/ 	.short	0x0004
        /*0034*/ 	.byte	0x00, 0xf0, 0x11, 0x00


	//----- nvinfo : EIATTR_KPARAM_INFO
	.align		4
.L_13:
        /*0038*/ 	.byte	0x04, 0x17
        /*003a*/ 	.short	(.L_15 - .L_14)
.L_14:
        /*003c*/ 	.word	0x00000000
        /*0040*/ 	.short	0x0000
        /*0042*/ 	.short	0x0000
        /*0044*/ 	.byte	0x00, 0xf0, 0x11, 0x00


	//----- nvinfo : EIATTR_SPARSE_MMA_MASK
	.align		4
.L_15:
        /*0048*/ 	.byte	0x03, 0x50
        /*004a*/ 	.short	0x0000


	//----- nvinfo : EIATTR_MAXREG_COUNT
	.align		4
        /*004c*/ 	.byte	0x03, 0x1b
        /*004e*/ 	.short	0x00ff


	//----- nvinfo : EIATTR_MERCURY_ISA_VERSION
	.align		4
        /*0050*/ 	.byte	0x03, 0x5f
        /*0052*/ 	.short	0x0101


	//----- nvinfo : EIATTR_VRC_CTA_INIT_COUNT
	.align		4
        /*0054*/ 	.byte	0x02, 0x4a
	.zero		1
	.zero		1


	//----- nvinfo : EIATTR_EXIT_INSTR_OFFSETS
	.align		4
        /*0058*/ 	.byte	0x04, 0x1c
        /*005a*/ 	.short	(.L_17 - .L_16)


	//   ....[0]....
.L_16:
        /*005c*/ 	.word	0x00000070


	//   ....[1]....
        /*0060*/ 	.word	0x00000120


	//----- nvinfo : EIATTR_CBANK_PARAM_SIZE
	.align		4
.L_17:
        /*0064*/ 	.byte	0x03, 0x19
        /*0066*/ 	.short	0x0018


	//----- nvinfo : EIATTR_PARAM_CBANK
	.align		4
        /*0068*/ 	.byte	0x04, 0x0a
        /*006a*/ 	.short	(.L_19 - .L_18)
	.align		4
.L_18:
        /*006c*/ 	.word	index@(.nv.constant0._ZN2pf7saxpy_KEifPfS0_)
        /*0070*/ 	.short	0x0380
        /*0072*/ 	.short	0x0018


	//----- nvinfo : EIATTR_SW_WAR
	.align		4
.L_19:
        /*0074*/ 	.byte	0x04, 0x36
        /*0076*/ 	.short	(.L_21 - .L_20)
.L_20:
        /*0078*/ 	.word	0x00000008
.L_21:


//--------------------- .nv.callgraph             --------------------------
	.section	.nv.callgraph,"",@"SHT_CUDA_CALLGRAPH"
	.align	4
	.sectionentsize	8
	.align		4
        /*0000*/ 	.word	0x00000000
	.align		4
        /*0004*/ 	.word	0xffffffff
	.align		4
        /*0008*/ 	.word	0x00000000
	.align		4
        /*000c*/ 	.word	0xfffffffe
	.align		4
        /*0010*/ 	.word	0x00000000
	.align		4
        /*0014*/ 	.word	0xfffffffd
	.align		4
        /*0018*/ 	.word	0x00000000
	.align		4
        /*001c*/ 	.word	0xfffffffc


//--------------------- .text._ZN2pf7saxpy_KEifPfS0_ --------------------------
	.section	.text._ZN2pf7saxpy_KEifPfS0_,"ax",@progbits
	.align	128
        .global         _ZN2pf7saxpy_KEifPfS0_
        .type           _ZN2pf7saxpy_KEifPfS0_,@function
        .size           _ZN2pf7saxpy_KEifPfS0_,(.L_x_1 - _ZN2pf7saxpy_KEifPfS0_)
        .other          _ZN2pf7saxpy_KEifPfS0_,@"STO_CUDA_ENTRY STV_DEFAULT"
_ZN2pf7saxpy_KEifPfS0_:
.text._ZN2pf7saxpy_KEifPfS0_:
[----:B------:R-:W-:Y:S01]  /*0000*/  LDC R1, c[0x0][0x37c] ;  /* 0x0000df00ff017b82 */ /* 0x000fe20000000800 */
[----:B------:R-:W0:Y:S07]  /*0010*/  S2R R0, SR_TID.X ;  /* 0x0000000000007919 */ /* 0x000e2e0000002100 */
[----:B------:R-:W0:Y:S01]  /*0020*/  S2UR UR4, SR_CTAID.X ;  /* 0x00000000000479c3 */ /* 0x000e220000002500 */
[----:B------:R-:W1:Y:S07]  /*0030*/  LDCU UR5, c[0x0][0x380] ;  /* 0x00007000ff0577ac */ /* 0x000e6e0008000800 */
[----:B------:R-:W0:Y:S02]  /*0040*/  LDC R7, c[0x0][0x360] ;  /* 0x0000d800ff077b82 */ /* 0x000e240000000800 */
[----:B0-----:R-:W-:-:S05]  /*0050*/  IMAD R7, R7, UR4, R0 ;  /* 0x0000000407077c24 */ /* 0x001fca000f8e0200 */
[----:B-1----:R-:W-:-:S13]  /*0060*/  ISETP.GE.AND P0, PT, R7, UR5, PT ;  /* 0x0000000507007c0c */ /* 0x002fda000bf06270 */
[----:B------:R-:W-:Y:S05]  /*0070*/  @P0 EXIT ;  /* 0x000000000000094d */ /* 0x000fea0003800000 */
[----:B------:R-:W0:Y:S01]  /*0080*/  LDC.64 R2, c[0x0][0x388] ;  /* 0x0000e200ff027b82 */ /* 0x000e220000000a00 */
[----:B------:R-:W1:Y:S01]  /*0090*/  LDCU.64 UR4, c[0x0][0x358] ;  /* 0x00006b00ff0477ac */ /* 0x000e620008000a00 */
[----:B------:R-:W2:Y:S06]  /*00a0*/  LDCU UR6, c[0x0][0x384] ;  /* 0x00007080ff0677ac */ /* 0x000eac0008000800 */
[----:B------:R-:W3:Y:S01]  /*00b0*/  LDC.64 R4, c[0x0][0x390] ;  /* 0x0000e400ff047b82 */ /* 0x000ee20000000a00 */
[----:B0-----:R-:W-:-:S06]  /*00c0*/  IMAD.WIDE R2, R7, 0x4, R2 ;  /* 0x0000000407027825 */ /* 0x001fcc00078e0202 */
[----:B-1----:R-:W2:Y:S01]  /*00d0*/  LDG.E R2, desc[UR4][R2.64] ;  /* 0x0000000402027981 */ /* 0x002ea2000c1e1900 */
[----:B---3--:R-:W-:-:S05]  /*00e0*/  IMAD.WIDE R4, R7, 0x4, R4 ;  /* 0x0000000407047825 */ /* 0x008fca00078e0204 */
[----:B------:R-:W2:Y:S02]  /*00f0*/  LDG.E R7, desc[UR4][R4.64] ;  /* 0x0000000404077981 */ /* 0x000ea4000c1e1900 */
[----:B--2---:R-:W-:-:S05]  /*0100*/  FFMA R7, R2, UR6, R7 ;  /* 0x0000000602077c23 */ /* 0x004fca0008000007 */
[----:B------:R-:W-:Y:S01]  /*0110*/  STG.E desc[UR4][R4.64], R7 ;  /* 0x0000000704007986 */ /* 0x000fe2000c101904 */
[----:B------:R-:W-:Y:S05]  /*0120*/  EXIT ;  /* 0x000000000000794d */ /* 0x000fea0003800000 */
.L_x_0:
[----:B------:R-:W-:-:S00]  /*0130*/  BRA `(.L_x_0) ;  /* 0xfffffffc00fc7947 */ /* 0x000fc0000383ffff */
[----:B------:R-:W-:-:S00]  /*0140*/  NOP ;  /* 0x0000000000007918 */ /* 0x000fc00000000000 */
        /* <DEDUP_REMOVED lines=11> */
.L_x_1:


//--------------------- .nv.shared.reserved.0     --------------------------
	.section	.nv.shared.reserved.0,"aw",@nobits
	.weak		__nv_reservedSMEM_offset_0_alias
	.size		__nv_reservedSMEM_offset_0_alias, 0, 64
	.other		__nv_reservedSMEM_offset_0_alias,@"STO_CUDA_RESERVED_SHARED STV_DEFAULT"
__nv_reservedSMEM_offset_0_alias:
	.zero		0
	.zero		64


//--------------------- .nv.constant0._ZN2pf7saxpy_KEifPfS0_ --------------------------
	.section	.nv.constant0._ZN2pf7saxpy_KEifPfS0_,"a",@progbits
	.sectionflags	@""
	.align	4
.nv.constant0._ZN2pf7saxpy_KEifPfS0_:
	.zero		920


//--------------------- SYMBOLS --------------------------

	.type		.nv.reservedSmem.offset0,@object
	.size		.nv.reservedSmem.offset0,0x4
